	.headerflags	@"EF_CUDA_TEXMODE_UNIFIED EF_CUDA_64BIT_ADDRESS EF_CUDA_ACCELERATORS EF_CUDA_SM90 EF_CUDA_VIRTUAL_SM(EF_CUDA_SM90)"
	.elftype	@"ET_EXEC"


//--------------------- .nv.info                  --------------------------
	.section	.nv.info,"",@"SHT_CUDA_INFO"
	.align	4


	//----- nvinfo : EIATTR_REGCOUNT
	.align		4
        /*0000*/ 	.byte	0x04, 0x2f
        /*0002*/ 	.short	(.L_1 - .L_0)
	.align		4
.L_0:
        /*0004*/ 	.word	index@(triton_poi_fused_add_4)
        /*0008*/ 	.word	0x0000000e


	//----- nvinfo : EIATTR_MIN_STACK_SIZE
	.align		4
.L_1:
        /*000c*/ 	.byte	0x04, 0x12
        /*000e*/ 	.short	(.L_3 - .L_2)
	.align		4
.L_2:
        /*0010*/ 	.word	index@(triton_poi_fused_add_4)
        /*0014*/ 	.word	0x00000000


	//----- nvinfo : EIATTR_FRAME_SIZE
	.align		4
.L_3:
        /*0018*/ 	.byte	0x04, 0x11
        /*001a*/ 	.short	(.L_5 - .L_4)
	.align		4
.L_4:
        /*001c*/ 	.word	index@(triton_poi_fused_add_4)
        /*0020*/ 	.word	0x00000000


	//----- nvinfo : EIATTR_MIN_STACK_SIZE
	.align		4
.L_5:
        /*0024*/ 	.byte	0x04, 0x12
        /*0026*/ 	.short	(.L_7 - .L_6)
	.align		4
.L_6:
        /*0028*/ 	.word	index@(triton_poi_fused_add_4)
        /*002c*/ 	.word	0x00000000
.L_7:


//--------------------- .nv.info.triton_poi_fused_add_4 --------------------------
	.section	.nv.info.triton_poi_fused_add_4,"",@"SHT_CUDA_INFO"
	.sectionflags	@""
	.align	4


	//----- nvinfo : EIATTR_CUDA_API_VERSION
	.align		4
        /*0000*/ 	.byte	0x04, 0x37
        /*0002*/ 	.short	(.L_9 - .L_8)
.L_8:
        /*0004*/ 	.word	0x0000007c


	//----- nvinfo : EIATTR_KPARAM_INFO
	.align		4
.L_9:
        /*0008*/ 	.byte	0x04, 0x17
        /*000a*/ 	.short	(.L_11 - .L_10)
.L_10:
        /*000c*/ 	.word	0x00000000
        /*0010*/ 	.short	0x0003
        /*0012*/ 	.short	0x0018
        /*0014*/ 	.byte	0x00, 0xf0, 0x11, 0x00


	//----- nvinfo : EIATTR_KPARAM_INFO
	.align		4
.L_11:
        /*0018*/ 	.byte	0x04, 0x17
        /*001a*/ 	.short	(.L_13 - .L_12)
.L_12:
        /*001c*/ 	.word	0x00000000
        /*0020*/ 	.short	0x0002
        /*0022*/ 	.short	0x0010
        /*0024*/ 	.byte	0x00, 0xf4, 0x21, 0x00


	//----- nvinfo : EIATTR_KPARAM_INFO
	.align		4
.L_13:
        /*0028*/ 	.byte	0x04, 0x17
        /*002a*/ 	.short	(.L_15 - .L_14)
.L_14:
        /*002c*/ 	.word	0x00000000
        /*0030*/ 	.short	0x0001
        /*0032*/ 	.short	0x0008
        /*0034*/ 	.byte	0x00, 0xf4, 0x21, 0x00


	//----- nvinfo : EIATTR_KPARAM_INFO
	.align		4
.L_15:
        /*0038*/ 	.byte	0x04, 0x17
        /*003a*/ 	.short	(.L_17 - .L_16)
.L_16:
        /*003c*/ 	.word	0x00000000
        /*0040*/ 	.short	0x0000
        /*0042*/ 	.short	0x0000
        /*0044*/ 	.byte	0x00, 0xf4, 0x21, 0x00


	//----- nvinfo : EIATTR_SPARSE_MMA_MASK
	.align		4
.L_17:
        /*0048*/ 	.byte	0x03, 0x50
        /*004a*/ 	.short	0x0000


	//----- nvinfo : EIATTR_MAXREG_COUNT
	.align		4
        /*004c*/ 	.byte	0x03, 0x1b
        /*004e*/ 	.short	0x00ff


	//----- nvinfo : EIATTR_EXIT_INSTR_OFFSETS
	.align		4
        /*0050*/ 	.byte	0x04, 0x1c
        /*0052*/ 	.short	(.L_19 - .L_18)


	//   ....[0]....
.L_18:
        /*0054*/ 	.word	0x000001c0


	//   ....[1]....
        /*0058*/ 	.word	0x000001e0


	//----- nvinfo : EIATTR_REQNTID
	.align		4
.L_19:
        /*005c*/ 	.byte	0x04, 0x10
        /*005e*/ 	.short	(.L_21 - .L_20)
.L_20:
        /*0060*/ 	.word	0x00000020
        /*0064*/ 	.word	0x00000001
        /*0068*/ 	.word	0x00000001


	//----- nvinfo : EIATTR_CBANK_PARAM_SIZE
	.align		4
.L_21:
        /*006c*/ 	.byte	0x03, 0x19
        /*006e*/ 	.short	0x001c


	//----- nvinfo : EIATTR_PARAM_CBANK
	.align		4
        /*0070*/ 	.byte	0x04, 0x0a
        /*0072*/ 	.short	(.L_23 - .L_22)
	.align		4
.L_22:
        /*0074*/ 	.word	index@(.nv.constant0.triton_poi_fused_add_4)
        /*0078*/ 	.short	0x0210
        /*007a*/ 	.short	0x001c


	//----- nvinfo : EIATTR_SW_WAR
	.align		4
.L_23:
        /*007c*/ 	.byte	0x04, 0x36
        /*007e*/ 	.short	(.L_25 - .L_24)
.L_24:
        /*0080*/ 	.word	0x00000008
.L_25:


//--------------------- .nv.callgraph             --------------------------
	.section	.nv.callgraph,"",@"SHT_CUDA_CALLGRAPH"
	.align	4
	.sectionentsize	8
	.align		4
        /*0000*/ 	.word	0x00000000
	.align		4
        /*0004*/ 	.word	0xffffffff
	.align		4
        /*0008*/ 	.word	0x00000000
	.align		4
        /*000c*/ 	.word	0xfffffffe
	.align		4
        /*0010*/ 	.word	0x00000000
	.align		4
        /*0014*/ 	.word	0xfffffffd
	.align		4
        /*0018*/ 	.word	0x00000000
	.align		4
        /*001c*/ 	.word	0xfffffffc


//--------------------- .text.triton_poi_fused_add_4 --------------------------
	.section	.text.triton_poi_fused_add_4,"ax",@progbits
	.align	128
        .global         triton_poi_fused_add_4
        .type           triton_poi_fused_add_4,@function
        .size           triton_poi_fused_add_4,(.L_x_1 - triton_poi_fused_add_4)
        .other          triton_poi_fused_add_4,@"STO_CUDA_ENTRY STV_DEFAULT"
triton_poi_fused_add_4:
.text.triton_poi_fused_add_4:
[----:B------:R-:W0:Y:S02]  /*0000*/  LDC R1, c[0x0][0x28] ;  /* 0x00000a00ff017b82 */ /* 0x000e240000000800 */
[----:B------:R-:W1:Y:S01]  /*0010*/  S2R R10, SR_TID.X ;  /* 0x00000000000a7919 */ /* 0x000e620000002100 */
[----:B------:R-:W2:Y:S01]  /*0020*/  LDC.64 R4, c[0x0][0x218] ;  /* 0x00008600ff047b82 */ /* 0x000ea20000000a00 */
[----:B------:R-:W-:Y:S01]  /*0030*/  ULDC.64 UR4, c[0x0][0x208] ;  /* 0x0000820000047ab9 */ /* 0x000fe20000000a00 */
[----:B------:R-:W3:Y:S06]  /*0040*/  S2R R9, SR_CTAID.X ;  /* 0x0000000000097919 */ /* 0x000eec0000002500 */
[----:B------:R-:W4:Y:S01]  /*0050*/  LDC.64 R2, c[0x0][0x210] ;  /* 0x00008400ff027b82 */ /* 0x000f220000000a00 */
[----:B-1----:R-:W-:-:S02]  /*0060*/  LOP3.LUT R0, R10, 0xf, RZ, 0xc0, !PT ;  /* 0x0000000f0a007812 */ /* 0x002fc400078ec0ff */
[----:B---3--:R-:W-:-:S03]  /*0070*/  SHF.R.S32.HI R6, RZ, 0x1b, R9 ;  /* 0x0000001bff067819 */ /* 0x008fc60000011409 */
[----:B------:R-:W-:Y:S01]  /*0080*/  IMAD R9, R9, 0x10, R0 ;  /* 0x0000001009097824 */ /* 0x000fe200078e0200 */
[----:B------:R-:W-:-:S03]  /*0090*/  SGXT R0, R6, 0x1 ;  /* 0x000000010600781a */ /* 0x000fc60000000200 */
[C---:B----4-:R-:W-:Y:S01]  /*00a0*/  IMAD.WIDE R2, R9.reuse, 0x4, R2 ;  /* 0x0000000409027825 */ /* 0x050fe200078e0202 */
[----:B------:R-:W1:Y:S01]  /*00b0*/  LDC.64 R6, c[0x0][0x220] ;  /* 0x00008800ff067b82 */ /* 0x000e620000000a00 */
[----:B------:R-:W-:Y:S02]  /*00c0*/  ISETP.GE.AND P0, PT, R9, 0x10, PT ;  /* 0x000000100900780c */ /* 0x000fe40003f06270 */
[----:B------:R-:W-:-:S04]  /*00d0*/  LEA.HI R0, R0, R9, RZ, 0x2 ;  /* 0x0000000900007211 */ /* 0x000fc800078f10ff */
[----:B------:R-:W-:-:S05]  /*00e0*/  LOP3.LUT R0, R0, 0xfffffffc, RZ, 0xc0, !PT ;  /* 0xfffffffc00007812 */ /* 0x000fca00078ec0ff */
[----:B------:R-:W-:Y:S02]  /*00f0*/  IMAD.IADD R11, R9, 0x1, -R0 ;  /* 0x00000001090b7824 */ /* 0x000fe400078e0a00 */
[----:B------:R-:W-:Y:S02]  /*0100*/  IMAD.MOV.U32 R0, RZ, RZ, RZ ;  /* 0x000000ffff007224 */ /* 0x000fe400078e00ff */
[----:B--2---:R-:W-:Y:S01]  /*0110*/  IMAD.WIDE R4, R11, 0x4, R4 ;  /* 0x000000040b047825 */ /* 0x004fe200078e0204 */
[----:B------:R-:W-:Y:S01]  /*0120*/  HFMA2.MMA R11, -RZ, RZ, 0, 0 ;  /* 0x00000000ff0b7435 */ /* 0x000fe200000001ff */
[----:B------:R-:W-:Y:S02]  /*0130*/  MOV R8, RZ ;  /* 0x000000ff00087202 */ /* 0x000fe40000000f00 */
[----:B------:R-:W2:Y:S01]  /*0140*/  @!P0 LDG.E R0, desc[UR4][R2.64] ;  /* 0x0000000402008981 */ /* 0x000ea2000c1e1900 */
[----:B-1----:R-:W-:-:S06]  /*0150*/  IMAD.WIDE R6, R9, 0x4, R6 ;  /* 0x0000000409067825 */ /* 0x002fcc00078e0206 */
[----:B------:R-:W2:Y:S04]  /*0160*/  @!P0 LDG.E.EL R11, desc[UR4][R4.64] ;  /* 0x00000004040b8981 */ /* 0x000ea8000c2e1900 */
[----:B------:R-:W3:Y:S01]  /*0170*/  @!P0 LDG.E R8, desc[UR4][R6.64] ;  /* 0x0000000406088981 */ /* 0x000ee2000c1e1900 */
[----:B------:R-:W-:-:S04]  /*0180*/  LOP3.LUT P0, RZ, R10, 0x10, RZ, 0xc0, !PT ;  /* 0x000000100aff7812 */ /* 0x000fc8000780c0ff */
[----:B------:R-:W-:Y:S01]  /*0190*/  ISETP.LT.AND P0, PT, R9, 0x10, !P0 ;  /* 0x000000100900780c */ /* 0x000fe20004701270 */
[----:B--2---:R-:W-:-:S04]  /*01a0*/  FADD R11, R11, R0 ;  /* 0x000000000b0b7221 */ /* 0x004fc80000000000 */
[----:B---3--:R-:W-:-:S08]  /*01b0*/  FADD R11, R11, R8 ;  /* 0x000000080b0b7221 */ /* 0x008fd00000000000 */
[----:B------:R-:W-:Y:S05]  /*01c0*/  @!P0 EXIT ;  /* 0x000000000000894d */ /* 0x000fea0003800000 */
[----:B------:R-:W-:Y:S01]  /*01d0*/  STG.E desc[UR4][R2.64], R11 ;  /* 0x0000000b02007986 */ /* 0x000fe2000c101904 */
[----:B------:R-:W-:Y:S05]  /*01e0*/  EXIT ;  /* 0x000000000000794d */ /* 0x000fea0003800000 */
.L_x_0:
[----:B------:R-:W-:-:S00]  /*01f0*/  BRA `(.L_x_0) ;  /* 0xfffffffc00fc7947 */ /* 0x000fc0000383ffff */
[----:B------:R-:W-:-:S00]  /*0200*/  NOP ;  /* 0x0000000000007918 */ /* 0x000fc00000000000 */
[----:B------:R-:W-:-:S00]  /*0210*/  NOP ;  /* 0x0000000000007918 */ /* 0x000fc00000000000 */
[----:B------:R-:W-:-:S00]  /*0220*/  NOP ;  /* 0x0000000000007918 */ /* 0x000fc00000000000 */
[----:B------:R-:W-:-:S00]  /*0230*/  NOP ;  /* 0x0000000000007918 */ /* 0x000fc00000000000 */
[----:B------:R-:W-:-:S00]  /*0240*/  NOP ;  /* 0x0000000000007918 */ /* 0x000fc00000000000 */
[----:B------:R-:W-:-:S00]  /*0250*/  NOP ;  /* 0x0000000000007918 */ /* 0x000fc00000000000 */
[----:B------:R-:W-:-:S00]  /*0260*/  NOP ;  /* 0x0000000000007918 */ /* 0x000fc00000000000 */
[----:B------:R-:W-:-:S00]  /*0270*/  NOP ;  /* 0x0000000000007918 */ /* 0x000fc00000000000 */
.L_x_1:


//--------------------- .nv.constant0.triton_poi_fused_add_4 --------------------------
	.section	.nv.constant0.triton_poi_fused_add_4,"a",@progbits
	.sectionflags	@""
	.align	4
.nv.constant0.triton_poi_fused_add_4:
	.zero		556
